//
// Generated by NVIDIA NVVM Compiler
//
// Compiler Build ID: CL-36424714
// Cuda compilation tools, release 13.0, V13.0.88
// Based on NVVM 20.0.0
//

.version 9.0
.target sm_100
.address_size 64

	// .globl	_Z20gpu_matrixmult_tiledPfS_S_iii
// _ZZ20gpu_matrixmult_tiledPfS_S_iiiE5atile has been demoted
// _ZZ20gpu_matrixmult_tiledPfS_S_iiiE5btile has been demoted

.visible .entry _Z20gpu_matrixmult_tiledPfS_S_iii(
	.param .u64 .ptr .align 1 _Z20gpu_matrixmult_tiledPfS_S_iii_param_0,
	.param .u64 .ptr .align 1 _Z20gpu_matrixmult_tiledPfS_S_iii_param_1,
	.param .u64 .ptr .align 1 _Z20gpu_matrixmult_tiledPfS_S_iii_param_2,
	.param .u32 _Z20gpu_matrixmult_tiledPfS_S_iii_param_3,
	.param .u32 _Z20gpu_matrixmult_tiledPfS_S_iii_param_4,
	.param .u32 _Z20gpu_matrixmult_tiledPfS_S_iii_param_5
)
{
	.reg .pred 	%p<12>;
	.reg .b32 	%r<42>;
	.reg .b32 	%f<111>;
	.reg .b64 	%rd<13>;
	// demoted variable
	.shared .align 4 .b8 _ZZ20gpu_matrixmult_tiledPfS_S_iiiE5atile[4096];
	// demoted variable
	.shared .align 4 .b8 _ZZ20gpu_matrixmult_tiledPfS_S_iiiE5btile[4096];
	ld.param.u64 	%rd4, [_Z20gpu_matrixmult_tiledPfS_S_iii_param_0];
	ld.param.u64 	%rd5, [_Z20gpu_matrixmult_tiledPfS_S_iii_param_1];
	ld.param.u64 	%rd6, [_Z20gpu_matrixmult_tiledPfS_S_iii_param_2];
	ld.param.u32 	%r23, [_Z20gpu_matrixmult_tiledPfS_S_iii_param_3];
	ld.param.u32 	%r24, [_Z20gpu_matrixmult_tiledPfS_S_iii_param_4];
	ld.param.u32 	%r25, [_Z20gpu_matrixmult_tiledPfS_S_iii_param_5];
	mov.u32 	%r37, %tid.x;
	mov.u32 	%r39, %tid.y;
	mov.u32 	%r26, %ntid.x;
	mov.u32 	%r27, %ctaid.x;
	mad.lo.s32 	%r3, %r26, %r27, %r37;
	mov.u32 	%r28, %ntid.y;
	mov.u32 	%r29, %ctaid.y;
	mad.lo.s32 	%r4, %r28, %r29, %r39;
	setp.lt.s32 	%p1, %r24, 1;
	mov.f32 	%f110, 0f00000000;
	@%p1 bra 	$L__BB0_7;
	add.s32 	%r30, %r24, 31;
	shr.u32 	%r31, %r30, 5;
	shl.b32 	%r32, %r39, 7;
	mov.u32 	%r33, _ZZ20gpu_matrixmult_tiledPfS_S_iiiE5atile;
	add.s32 	%r5, %r33, %r32;
	shl.b32 	%r34, %r37, 2;
	add.s32 	%r6, %r5, %r34;
	mov.u32 	%r35, _ZZ20gpu_matrixmult_tiledPfS_S_iiiE5btile;
	add.s32 	%r8, %r35, %r34;
	add.s32 	%r7, %r8, %r32;
	neg.s32 	%r41, %r31;
	mad.lo.s32 	%r40, %r39, %r25, %r3;
	shl.b32 	%r11, %r25, 5;
	mad.lo.s32 	%r38, %r24, %r4, %r37;
	cvta.to.global.u64 	%rd1, %rd4;
	cvta.to.global.u64 	%rd2, %rd5;
	mov.f32 	%f110, 0f00000000;
$L__BB0_2:
	setp.ge.s32 	%p2, %r4, %r23;
	mul.wide.s32 	%rd7, %r38, 4;
	add.s64 	%rd3, %rd1, %rd7;
	setp.ge.s32 	%p3, %r37, %r24;
	mov.f32 	%f108, 0f00000000;
	or.pred  	%p4, %p3, %p2;
	@%p4 bra 	$L__BB0_4;
	ld.global.f32 	%f108, [%rd3];
$L__BB0_4:
	setp.ge.s32 	%p5, %r3, %r25;
	st.shared.f32 	[%r6], %f108;
	setp.ge.s32 	%p6, %r39, %r24;
	mov.f32 	%f109, 0f00000000;
	or.pred  	%p7, %p5, %p6;
	@%p7 bra 	$L__BB0_6;
	mul.wide.s32 	%rd8, %r40, 4;
	add.s64 	%rd9, %rd2, %rd8;
	ld.global.f32 	%f109, [%rd9];
$L__BB0_6:
	st.shared.f32 	[%r7], %f109;
	bar.sync 	0;
	ld.shared.f32 	%f12, [%r5];
	ld.shared.f32 	%f13, [%r8];
	fma.rn.f32 	%f14, %f12, %f13, %f110;
	ld.shared.f32 	%f15, [%r5+4];
	ld.shared.f32 	%f16, [%r8+128];
	fma.rn.f32 	%f17, %f15, %f16, %f14;
	ld.shared.f32 	%f18, [%r5+8];
	ld.shared.f32 	%f19, [%r8+256];
	fma.rn.f32 	%f20, %f18, %f19, %f17;
	ld.shared.f32 	%f21, [%r5+12];
	ld.shared.f32 	%f22, [%r8+384];
	fma.rn.f32 	%f23, %f21, %f22, %f20;
	ld.shared.f32 	%f24, [%r5+16];
	ld.shared.f32 	%f25, [%r8+512];
	fma.rn.f32 	%f26, %f24, %f25, %f23;
	ld.shared.f32 	%f27, [%r5+20];
	ld.shared.f32 	%f28, [%r8+640];
	fma.rn.f32 	%f29, %f27, %f28, %f26;
	ld.shared.f32 	%f30, [%r5+24];
	ld.shared.f32 	%f31, [%r8+768];
	fma.rn.f32 	%f32, %f30, %f31, %f29;
	ld.shared.f32 	%f33, [%r5+28];
	ld.shared.f32 	%f34, [%r8+896];
	fma.rn.f32 	%f35, %f33, %f34, %f32;
	ld.shared.f32 	%f36, [%r5+32];
	ld.shared.f32 	%f37, [%r8+1024];
	fma.rn.f32 	%f38, %f36, %f37, %f35;
	ld.shared.f32 	%f39, [%r5+36];
	ld.shared.f32 	%f40, [%r8+1152];
	fma.rn.f32 	%f41, %f39, %f40, %f38;
	ld.shared.f32 	%f42, [%r5+40];
	ld.shared.f32 	%f43, [%r8+1280];
	fma.rn.f32 	%f44, %f42, %f43, %f41;
	ld.shared.f32 	%f45, [%r5+44];
	ld.shared.f32 	%f46, [%r8+1408];
	fma.rn.f32 	%f47, %f45, %f46, %f44;
	ld.shared.f32 	%f48, [%r5+48];
	ld.shared.f32 	%f49, [%r8+1536];
	fma.rn.f32 	%f50, %f48, %f49, %f47;
	ld.shared.f32 	%f51, [%r5+52];
	ld.shared.f32 	%f52, [%r8+1664];
	fma.rn.f32 	%f53, %f51, %f52, %f50;
	ld.shared.f32 	%f54, [%r5+56];
	ld.shared.f32 	%f55, [%r8+1792];
	fma.rn.f32 	%f56, %f54, %f55, %f53;
	ld.shared.f32 	%f57, [%r5+60];
	ld.shared.f32 	%f58, [%r8+1920];
	fma.rn.f32 	%f59, %f57, %f58, %f56;
	ld.shared.f32 	%f60, [%r5+64];
	ld.shared.f32 	%f61, [%r8+2048];
	fma.rn.f32 	%f62, %f60, %f61, %f59;
	ld.shared.f32 	%f63, [%r5+68];
	ld.shared.f32 	%f64, [%r8+2176];
	fma.rn.f32 	%f65, %f63, %f64, %f62;
	ld.shared.f32 	%f66, [%r5+72];
	ld.shared.f32 	%f67, [%r8+2304];
	fma.rn.f32 	%f68, %f66, %f67, %f65;
	ld.shared.f32 	%f69, [%r5+76];
	ld.shared.f32 	%f70, [%r8+2432];
	fma.rn.f32 	%f71, %f69, %f70, %f68;
	ld.shared.f32 	%f72, [%r5+80];
	ld.shared.f32 	%f73, [%r8+2560];
	fma.rn.f32 	%f74, %f72, %f73, %f71;
	ld.shared.f32 	%f75, [%r5+84];
	ld.shared.f32 	%f76, [%r8+2688];
	fma.rn.f32 	%f77, %f75, %f76, %f74;
	ld.shared.f32 	%f78, [%r5+88];
	ld.shared.f32 	%f79, [%r8+2816];
	fma.rn.f32 	%f80, %f78, %f79, %f77;
	ld.shared.f32 	%f81, [%r5+92];
	ld.shared.f32 	%f82, [%r8+2944];
	fma.rn.f32 	%f83, %f81, %f82, %f80;
	ld.shared.f32 	%f84, [%r5+96];
	ld.shared.f32 	%f85, [%r8+3072];
	fma.rn.f32 	%f86, %f84, %f85, %f83;
	ld.shared.f32 	%f87, [%r5+100];
	ld.shared.f32 	%f88, [%r8+3200];
	fma.rn.f32 	%f89, %f87, %f88, %f86;
	ld.shared.f32 	%f90, [%r5+104];
	ld.shared.f32 	%f91, [%r8+3328];
	fma.rn.f32 	%f92, %f90, %f91, %f89;
	ld.shared.f32 	%f93, [%r5+108];
	ld.shared.f32 	%f94, [%r8+3456];
	fma.rn.f32 	%f95, %f93, %f94, %f92;
	ld.shared.f32 	%f96, [%r5+112];
	ld.shared.f32 	%f97, [%r8+3584];
	fma.rn.f32 	%f98, %f96, %f97, %f95;
	ld.shared.f32 	%f99, [%r5+116];
	ld.shared.f32 	%f100, [%r8+3712];
	fma.rn.f32 	%f101, %f99, %f100, %f98;
	ld.shared.f32 	%f102, [%r5+120];
	ld.shared.f32 	%f103, [%r8+3840];
	fma.rn.f32 	%f104, %f102, %f103, %f101;
	ld.shared.f32 	%f105, [%r5+124];
	ld.shared.f32 	%f106, [%r8+3968];
	fma.rn.f32 	%f110, %f105, %f106, %f104;
	bar.sync 	0;
	add.s32 	%r41, %r41, 1;
	setp.ne.s32 	%p8, %r41, 0;
	add.s32 	%r40, %r40, %r11;
	add.s32 	%r39, %r39, 32;
	add.s32 	%r38, %r38, 32;
	add.s32 	%r37, %r37, 32;
	@%p8 bra 	$L__BB0_2;
$L__BB0_7:
	setp.ge.s32 	%p9, %r4, %r23;
	setp.ge.s32 	%p10, %r3, %r25;
	or.pred  	%p11, %p9, %p10;
	@%p11 bra 	$L__BB0_9;
	mad.lo.s32 	%r36, %r25, %r4, %r3;
	cvta.to.global.u64 	%rd10, %rd6;
	mul.wide.s32 	%rd11, %r36, 4;
	add.s64 	%rd12, %rd10, %rd11;
	st.global.f32 	[%rd12], %f110;
$L__BB0_9:
	ret;

}


// ===== COMPILED SASS (sm_100) =====

	.target	sm_100

	.elftype	@"ET_EXEC"


//--------------------- .note.nv.tkinfo           --------------------------
	.section	.note.nv.tkinfo,"",@"SHT_NOTE"
	.sectionflags	@"SHF_NOTE_NV_TKINFO"
	.tkinfo
        /*0018*/ 	.word	0x00000002
        /*0030*/ 	.string	""
        /*0030*/ 	.string	"ptxas"
        /*0030*/ 	.string	"Cuda compilation tools, release 13.0, V13.0.88"
        /*0030*/ 	.string	"Build cuda_13.0.r13.0/compiler.36424714_0"
        /*0030*/ 	.string	"-arch sm_100 -m 64 "



//--------------------- .note.nv.cuinfo           --------------------------
	.section	.note.nv.cuinfo,"",@"SHT_NOTE"
	.sectionflags	@"SHF_NOTE_NV_CUINFO"
        /*0018*/ 	.short	0x0002
        /*001a*/ 	.short	0x0064
        /*001c*/ 	.short	0x0082
	.zero		2


//--------------------- .nv.info                  --------------------------
	.section	.nv.info,"",@"SHT_CUDA_INFO"
	.align	4


	//----- nvinfo : EIATTR_REGCOUNT
	.align		4
        /*0000*/ 	.byte	0x04, 0x2f
        /*0002*/ 	.short	(.L_1 - .L_0)
	.align		4
.L_0:
        /*0004*/ 	.word	index@(_Z20gpu_matrixmult_tiledPfS_S_iii)
        /*0008*/ 	.word	0x00000020


	//----- nvinfo : EIATTR_FRAME_SIZE
	.align		4
.L_1:
        /*000c*/ 	.byte	0x04, 0x11
        /*000e*/ 	.short	(.L_3 - .L_2)
	.align		4
.L_2:
        /*0010*/ 	.word	index@(_Z20gpu_matrixmult_tiledPfS_S_iii)
        /*0014*/ 	.word	0x00000000


	//----- nvinfo : EIATTR_MIN_STACK_SIZE
	.align		4
.L_3:
        /*0018*/ 	.byte	0x04, 0x12
        /*001a*/ 	.short	(.L_5 - .L_4)
	.align		4
.L_4:
        /*001c*/ 	.word	index@(_Z20gpu_matrixmult_tiledPfS_S_iii)
        /*0020*/ 	.word	0x00000000
.L_5:


//--------------------- .nv.compat                --------------------------
	.section	.nv.compat,"",@"SHT_CUDA_COMPAT_INFO"
	.align	4
        /*0000*/ 	.byte	0x02, 0x09, 0x00, 0x00, 0x02, 0x02, 0x01, 0x00, 0x02, 0x05, 0x05, 0x00, 0x03, 0x07, 0x01, 0x01
        /*0010*/ 	.byte	0x02, 0x03, 0x00, 0x00, 0x02, 0x06, 0x01, 0x00, 0x04, 0x0b, 0x08, 0x00, 0x09, 0x00, 0x00, 0x00
        /*0020*/ 	.byte	0x00, 0x00, 0x00, 0x00


//--------------------- .nv.info._Z20gpu_matrixmult_tiledPfS_S_iii --------------------------
	.section	.nv.info._Z20gpu_matrixmult_tiledPfS_S_iii,"",@"SHT_CUDA_INFO"
	.sectionflags	@""
	.align	4


	//----- nvinfo : EIATTR_CUDA_API_VERSION
	.align		4
        /*0000*/ 	.byte	0x04, 0x37
        /*0002*/ 	.short	(.L_7 - .L_6)
.L_6:
        /*0004*/ 	.word	0x00000082


	//----- nvinfo : EIATTR_KPARAM_INFO
	.align		4
.L_7:
        /*0008*/ 	.byte	0x04, 0x17
        /*000a*/ 	.short	(.L_9 - .L_8)
.L_8:
        /*000c*/ 	.word	0x00000000
        /*0010*/ 	.short	0x0005
        /*0012*/ 	.short	0x0020
        /*0014*/ 	.byte	0x00, 0xf0, 0x11, 0x00


	//----- nvinfo : EIATTR_KPARAM_INFO
	.align		4
.L_9:
        /*0018*/ 	.byte	0x04, 0x17
        /*001a*/ 	.short	(.L_11 - .L_10)
.L_10:
        /*001c*/ 	.word	0x00000000
        /*0020*/ 	.short	0x0004
        /*0022*/ 	.short	0x001c
        /*0024*/ 	.byte	0x00, 0xf0, 0x11, 0x00


	//----- nvinfo : EIATTR_KPARAM_INFO
	.align		4
.L_11:
        /*0028*/ 	.byte	0x04, 0x17
        /*002a*/ 	.short	(.L_13 - .L_12)
.L_12:
        /*002c*/ 	.word	0x00000000
        /*0030*/ 	.short	0x0003
        /*0032*/ 	.short	0x0018
        /*0034*/ 	.byte	0x00, 0xf0, 0x11, 0x00


	//----- nvinfo : EIATTR_KPARAM_INFO
	.align		4
.L_13:
        /*0038*/ 	.byte	0x04, 0x17
        /*003a*/ 	.short	(.L_15 - .L_14)
.L_14:
        /*003c*/ 	.word	0x00000000
        /*0040*/ 	.short	0x0002
        /*0042*/ 	.short	0x0010
        /*0044*/ 	.byte	0x00, 0xf5, 0x21, 0x00


	//----- nvinfo : EIATTR_KPARAM_INFO
	.align		4
.L_15:
        /*0048*/ 	.byte	0x04, 0x17
        /*004a*/ 	.short	(.L_17 - .L_16)
.L_16:
        /*004c*/ 	.word	0x00000000
        /*0050*/ 	.short	0x0001
        /*0052*/ 	.short	0x0008
        /*0054*/ 	.byte	0x00, 0xf5, 0x21, 0x00


	//----- nvinfo : EIATTR_KPARAM_INFO
	.align		4
.L_17:
        /*0058*/ 	.byte	0x04, 0x17
        /*005a*/ 	.short	(.L_19 - .L_18)
.L_18:
        /*005c*/ 	.word	0x00000000
        /*0060*/ 	.short	0x0000
        /*0062*/ 	.short	0x0000
        /*0064*/ 	.byte	0x00, 0xf5, 0x21, 0x00


	//----- nvinfo : EIATTR_SPARSE_MMA_MASK
	.align		4
.L_19:
        /*0068*/ 	.byte	0x03, 0x50
        /*006a*/ 	.short	0x0000


	//----- nvinfo : EIATTR_MAXREG_COUNT
	.align		4
        /*006c*/ 	.byte	0x03, 0x1b
        /*006e*/ 	.short	0x00ff


	//----- nvinfo : EIATTR_NUM_BARRIERS
	.align		4
        /*0070*/ 	.byte	0x02, 0x4c
        /*0072*/ 	.byte	0x01
	.zero		1


	//----- nvinfo : EIATTR_MERCURY_ISA_VERSION
	.align		4
        /*0074*/ 	.byte	0x03, 0x5f
        /*0076*/ 	.short	0x0101


	//----- nvinfo : EIATTR_VRC_CTA_INIT_COUNT
	.align		4
        /*0078*/ 	.byte	0x02, 0x4a
	.zero		1
	.zero		1


	//----- nvinfo : EIATTR_EXIT_INSTR_OFFSETS
	.align		4
        /*007c*/ 	.byte	0x04, 0x1c
        /*007e*/ 	.short	(.L_21 - .L_20)


	//   ....[0]....
.L_20:
        /*0080*/ 	.word	0x00000840


	//   ....[1]....
        /*0084*/ 	.word	0x00000890


	//----- nvinfo : EIATTR_CBANK_PARAM_SIZE
	.align		4
.L_21:
        /*0088*/ 	.byte	0x03, 0x19
        /*008a*/ 	.short	0x0024


	//----- nvinfo : EIATTR_PARAM_CBANK
	.align		4
        /*008c*/ 	.byte	0x04, 0x0a
        /*008e*/ 	.short	(.L_23 - .L_22)
	.align		4
.L_22:
        /*0090*/ 	.word	index@(.nv.constant0._Z20gpu_matrixmult_tiledPfS_S_iii)
        /*0094*/ 	.short	0x0380
        /*0096*/ 	.short	0x0024


	//----- nvinfo : EIATTR_SW_WAR
	.align		4
.L_23:
        /*0098*/ 	.byte	0x04, 0x36
        /*009a*/ 	.short	(.L_25 - .L_24)
.L_24:
        /*009c*/ 	.word	0x00000008
.L_25:


//--------------------- .nv.callgraph             --------------------------
	.section	.nv.callgraph,"",@"SHT_CUDA_CALLGRAPH"
	.align	4
	.sectionentsize	8
	.align		4
        /*0000*/ 	.word	0x00000000
	.align		4
        /*0004*/ 	.word	0xffffffff
	.align		4
        /*0008*/ 	.word	0x00000000
	.align		4
        /*000c*/ 	.word	0xfffffffe
	.align		4
        /*0010*/ 	.word	0x00000000
	.align		4
        /*0014*/ 	.word	0xfffffffd
	.align		4
        /*0018*/ 	.word	0x00000000
	.align		4
        /*001c*/ 	.word	0xfffffffc


//--------------------- .text._Z20gpu_matrixmult_tiledPfS_S_iii --------------------------
	.section	.text._Z20gpu_matrixmult_tiledPfS_S_iii,"ax",@progbits
	.align	128
        .global         _Z20gpu_matrixmult_tiledPfS_S_iii
        .type           _Z20gpu_matrixmult_tiledPfS_S_iii,@function
        .size           _Z20gpu_matrixmult_tiledPfS_S_iii,(.L_x_3 - _Z20gpu_matrixmult_tiledPfS_S_iii)
        .other          _Z20gpu_matrixmult_tiledPfS_S_iii,@"STO_CUDA_ENTRY STV_DEFAULT"
_Z20gpu_matrixmult_tiledPfS_S_iii:
.text._Z20gpu_matrixmult_tiledPfS_S_iii:
[----:B------:R-:W-:Y:S01]  /*0000*/  LDC R1, c[0x0][0x37c] ;  /* 0x0000df00ff017b82 */ /* 0x000fe20000000800 */
[----:B------:R-:W0:Y:S01]  /*0010*/  S2R R16, SR_TID.X ;  /* 0x0000000000107919 */ /* 0x000e220000002100 */
[----:B------:R-:W1:Y:S01]  /*0020*/  LDCU UR10, c[0x0][0x39c] ;  /* 0x00007380ff0a77ac */ /* 0x000e620008000800 */
[----:B------:R-:W-:Y:S01]  /*0030*/  HFMA2 R23, -RZ, RZ, 0, 0 ;  /* 0x00000000ff177431 */ /* 0x000fe200000001ff */
[----:B------:R-:W0:Y:S01]  /*0040*/  S2R R3, SR_CTAID.X ;  /* 0x0000000000037919 */ /* 0x000e220000002500 */
[----:B------:R-:W0:Y:S01]  /*0050*/  LDCU UR4, c[0x0][0x360] ;  /* 0x00006c00ff0477ac */ /* 0x000e220008000800 */
[----:B------:R-:W2:Y:S01]  /*0060*/  S2R R17, SR_TID.Y ;  /* 0x0000000000117919 */ /* 0x000ea20000002200 */
[----:B------:R-:W2:Y:S01]  /*0070*/  LDCU UR5, c[0x0][0x364] ;  /* 0x00006c80ff0577ac */ /* 0x000ea20008000800 */
[----:B------:R-:W2:Y:S01]  /*0080*/  S2R R0, SR_CTAID.Y ;  /* 0x0000000000007919 */ /* 0x000ea20000002600 */
[----:B------:R-:W3:Y:S01]  /*0090*/  LDCU UR14, c[0x0][0x3a0] ;  /* 0x00007400ff0e77ac */ /* 0x000ee20008000800 */
[----:B------:R-:W4:Y:S01]  /*00a0*/  LDCU.64 UR8, c[0x0][0x358] ;  /* 0x00006b00ff0877ac */ /* 0x000f220008000a00 */
[----:B-1----:R-:W-:Y:S01]  /*00b0*/  UISETP.GE.AND UP0, UPT, UR10, 0x1, UPT ;  /* 0x000000010a00788c */ /* 0x002fe2000bf06270 */
[----:B0-----:R-:W-:-:S02]  /*00c0*/  IMAD R18, R3, UR4, R16 ;  /* 0x0000000403127c24 */ /* 0x001fc4000f8e0210 */
[----:B--2---:R-:W-:-:S06]  /*00d0*/  IMAD R19, R0, UR5, R17 ;  /* 0x0000000500137c24 */ /* 0x004fcc000f8e0211 */
[----:B---34-:R-:W-:Y:S05]  /*00e0*/  BRA.U !UP0, `(.L_x_0) ;  /* 0x0000000508c87547 */ /* 0x018fea000b800000 */
[----:B------:R-:W0:Y:S01]  /*00f0*/  S2UR UR7, SR_CgaCtaId ;  /* 0x00000000000779c3 */ /* 0x000e220000008800 */
[----:B------:R-:W1:Y:S01]  /*0100*/  LDCU UR12, c[0x0][0x398] ;  /* 0x00007300ff0c77ac */ /* 0x000e620008000800 */
[----:B------:R-:W-:Y:S01]  /*0110*/  MOV R23, RZ ;  /* 0x000000ff00177202 */ /* 0x000fe20000000f00 */
[----:B------:R-:W-:Y:S01]  /*0120*/  IMAD R6, R19, UR10, R16 ;  /* 0x0000000a13067c24 */ /* 0x000fe2000f8e0210 */
[----:B------:R-:W2:Y:S04]  /*0130*/  LDCU UR11, c[0x0][0x3a0] ;  /* 0x00007400ff0b77ac */ /* 0x000ea80008000800 */
[----:B------:R-:W3:Y:S01]  /*0140*/  LDC R0, c[0x0][0x3a0] ;  /* 0x0000e800ff007b82 */ /* 0x000ee20000000800 */
[----:B------:R-:W-:Y:S01]  /*0150*/  UMOV UR5, 0x400 ;  /* 0x0000040000057882 */ /* 0x000fe20000000000 */
[----:B------:R-:W-:-:S02]  /*0160*/  UIADD3 UR4, UPT, UPT, UR10, 0x1f, URZ ;  /* 0x0000001f0a047890 */ /* 0x000fc4000fffe0ff */
[----:B------:R-:W-:Y:S02]  /*0170*/  UIADD3 UR6, UPT, UPT, UR5, 0x1000, URZ ;  /* 0x0000100005067890 */ /* 0x000fe4000fffe0ff */
[----:B------:R-:W-:Y:S02]  /*0180*/  USHF.R.U32.HI UR4, URZ, 0x5, UR4 ;  /* 0x00000005ff047899 */ /* 0x000fe40008011604 */
[----:B------:R-:W4:Y:S01]  /*0190*/  LDC.64 R20, c[0x0][0x380] ;  /* 0x0000e000ff147b82 */ /* 0x000f220000000a00 */
[----:B------:R-:W3:Y:S01]  /*01a0*/  LDCU UR13, c[0x0][0x39c] ;  /* 0x00007380ff0d77ac */ /* 0x000ee20008000800 */
[----:B-1----:R-:W-:Y:S01]  /*01b0*/  ISETP.GE.AND P1, PT, R19, UR12, PT ;  /* 0x0000000c13007c0c */ /* 0x002fe2000bf26270 */
[----:B------:R-:W-:Y:S01]  /*01c0*/  UIADD3 UR4, UPT, UPT, -UR4, URZ, URZ ;  /* 0x000000ff04047290 */ /* 0x000fe2000fffe1ff */
[----:B--2---:R-:W-:Y:S01]  /*01d0*/  IMAD R7, R17, UR11, R18 ;  /* 0x0000000b11077c24 */ /* 0x004fe2000f8e0212 */
[----:B0-----:R-:W-:Y:S02]  /*01e0*/  ULEA UR5, UR7, UR5, 0x18 ;  /* 0x0000000507057291 */ /* 0x001fe4000f8ec0ff */
[----:B------:R-:W-:-:S04]  /*01f0*/  ULEA UR6, UR7, UR6, 0x18 ;  /* 0x0000000607067291 */ /* 0x000fc8000f8ec0ff */
[C---:B------:R-:W-:Y:S02]  /*0200*/  LEA R5, R17.reuse, UR5, 0x7 ;  /* 0x0000000511057c11 */ /* 0x040fe4000f8e38ff */
[C---:B------:R-:W-:Y:S02]  /*0210*/  LEA R2, R16.reuse, UR6, 0x2 ;  /* 0x0000000610027c11 */ /* 0x040fe4000f8e10ff */
[----:B------:R-:W-:Y:S02]  /*0220*/  LEA R4, R16, R5, 0x2 ;  /* 0x0000000510047211 */ /* 0x000fe400078e10ff */
[----:B------:R-:W-:-:S07]  /*0230*/  LEA R3, R17, R2, 0x7 ;  /* 0x0000000211037211 */ /* 0x000fce00078e38ff */
.L_x_1:
[----:B---3--:R-:W-:Y:S01]  /*0240*/  ISETP.GE.AND P0, PT, R17, UR13, PT ;  /* 0x0000000d11007c0c */ /* 0x008fe2000bf06270 */
[----:B------:R-:W-:Y:S01]  /*0250*/  HFMA2 R22, -RZ, RZ, 0, 0 ;  /* 0x00000000ff167431 */ /* 0x000fe200000001ff */
[----:B------:R-:W-:Y:S01]  /*0260*/  ISETP.GE.OR P2, PT, R16, UR13, P1 ;  /* 0x0000000d10007c0c */ /* 0x000fe20008f46670 */
[----:B----4-:R-:W-:Y:S01]  /*0270*/  IMAD.WIDE R8, R6, 0x4, R20 ;  /* 0x0000000406087825 */ /* 0x010fe200078e0214 */
[----:B------:R-:W-:Y:S02]  /*0280*/  ISETP.GE.OR P0, PT, R18, R0, P0 ;  /* 0x000000001200720c */ /* 0x000fe40000706670 */
[----:B------:R-:W-:-:S09]  /*0290*/  MOV R27, RZ ;  /* 0x000000ff001b7202 */ /* 0x000fd20000000f00 */
[----:B------:R-:W2:Y:S02]  /*02a0*/  @!P2 LDG.E R27, desc[UR8][R8.64] ;  /* 0x00000008081ba981 */ /* 0x000ea4000c1e1900 */
[----:B------:R-:W0:Y:S02]  /*02b0*/  @!P0 LDC.64 R10, c[0x0][0x388] ;  /* 0x0000e200ff0a8b82 */ /* 0x000e240000000a00 */
[----:B0-----:R-:W-:-:S05]  /*02c0*/  @!P0 IMAD.WIDE R10, R7, 0x4, R10 ;  /* 0x00000004070a8825 */ /* 0x001fca00078e020a */
[----:B------:R-:W3:Y:S04]  /*02d0*/  @!P0 LDG.E R22, desc[UR8][R10.64] ;  /* 0x000000080a168981 */ /* 0x000ee8000c1e1900 */
[----:B--2---:R-:W-:Y:S04]  /*02e0*/  STS [R4], R27 ;  /* 0x0000001b04007388 */ /* 0x004fe80000000800 */
[----:B---3--:R-:W-:Y:S01]  /*02f0*/  STS [R3], R22 ;  /* 0x0000001603007388 */ /* 0x008fe20000000800 */
[----:B------:R-:W-:Y:S06]  /*0300*/  BAR.SYNC.DEFER_BLOCKING 0x0 ;  /* 0x0000000000007b1d */ /* 0x000fec0000010000 */
[----:B------:R-:W-:Y:S04]  /*0310*/  LDS R26, [R2] ;  /* 0x00000000021a7984 */ /* 0x000fe80000000800 */
[----:B------:R-:W0:Y:S04]  /*0320*/  LDS.128 R12, [R5] ;  /* 0x00000000050c7984 */ /* 0x000e280000000c00 */
[----:B------:R-:W1:Y:S04]  /*0330*/  LDS R29, [R2+0x80] ;  /* 0x00008000021d7984 */ /* 0x000e680000000800 */
[----:B------:R-:W2:Y:S04]  /*0340*/  LDS R25, [R2+0x100] ;  /* 0x0001000002197984 */ /* 0x000ea80000000800 */
[----:B------:R-:W3:Y:S04]  /*0350*/  LDS R24, [R2+0x180] ;  /* 0x0001800002187984 */ /* 0x000ee80000000800 */
[----:B------:R-:W-:Y:S04]  /*0360*/  LDS.128 R8, [R5+0x10] ;  /* 0x0000100005087984 */ /* 0x000fe80000000c00 */
[----:B------:R-:W-:Y:S01]  /*0370*/  LDS R22, [R2+0x280] ;  /* 0x0002800002167984 */ /* 0x000fe20000000800 */
[----:B0-----:R-:W-:-:S03]  /*0380*/  FFMA R12, R12, R26, R23 ;  /* 0x0000001a0c0c7223 */ /* 0x001fc60000000017 */
[----:B------:R-:W0:Y:S01]  /*0390*/  LDS R23, [R2+0x200] ;  /* 0x0002000002177984 */ /* 0x000e220000000800 */
[----:B-1----:R-:W-:-:S03]  /*03a0*/  FFMA R12, R29, R13, R12 ;  /* 0x0000000d1d0c7223 */ /* 0x002fc6000000000c */
[----:B------:R-:W-:Y:S01]  /*03b0*/  LDS R26, [R2+0xb80] ;  /* 0x000b8000021a7984 */ /* 0x000fe20000000800 */
[----:B--2---:R-:W-:-:S03]  /*03c0*/  FFMA R13, R25, R14, R12 ;  /* 0x0000000e190d7223 */ /* 0x004fc6000000000c */
[----:B------:R-:W1:Y:S01]  /*03d0*/  LDS R25, [R2+0x300] ;  /* 0x0003000002197984 */ /* 0x000e620000000800 */
[----:B---3--:R-:W-:-:S03]  /*03e0*/  FFMA R13, R24, R15, R13 ;  /* 0x0000000f180d7223 */ /* 0x008fc6000000000d */
[----:B------:R-:W2:Y:S01]  /*03f0*/  LDS R24, [R2+0x380] ;  /* 0x0003800002187984 */ /* 0x000ea20000000800 */
[----:B0-----:R-:W-:-:S03]  /*0400*/  FFMA R27, R8, R23, R13 ;  /* 0x00000017081b7223 */ /* 0x001fc6000000000d */
[----:B------:R-:W-:Y:S04]  /*0410*/  LDS R23, [R2+0x400] ;  /* 0x0004000002177984 */ /* 0x000fe80000000800 */
[----:B------:R-:W0:Y:S01]  /*0420*/  LDS.128 R12, [R5+0x20] ;  /* 0x00002000050c7984 */ /* 0x000e220000000c00 */
[----:B------:R-:W-:-:S03]  /*0430*/  FFMA R8, R22, R9, R27 ;  /* 0x0000000916087223 */ /* 0x000fc6000000001b */
[----:B------:R-:W3:Y:S01]  /*0440*/  LDS R22, [R2+0x480] ;  /* 0x0004800002167984 */ /* 0x000ee20000000800 */
[----:B-1----:R-:W-:-:S03]  /*0450*/  FFMA R9, R25, R10, R8 ;  /* 0x0000000a19097223 */ /* 0x002fc60000000008 */
[----:B------:R-:W1:Y:S01]  /*0460*/  LDS R25, [R2+0x500] ;  /* 0x0005000002197984 */ /* 0x000e620000000800 */
[----:B--2---:R-:W-:-:S03]  /*0470*/  FFMA R9, R24, R11, R9 ;  /* 0x0000000b18097223 */ /* 0x004fc60000000009 */
[----:B------:R-:W2:Y:S01]  /*0480*/  LDS R24, [R2+0x580] ;  /* 0x0005800002187984 */ /* 0x000ea20000000800 */
[----:B0-----:R-:W-:-:S03]  /*0490*/  FFMA R27, R12, R23, R9 ;  /* 0x000000170c1b7223 */ /* 0x001fc60000000009 */
[----:B------:R-:W-:Y:S04]  /*04a0*/  LDS R23, [R2+0x600] ;  /* 0x0006000002177984 */ /* 0x000fe80000000800 */
[----:B------:R-:W0:Y:S01]  /*04b0*/  LDS.128 R8, [R5+0x30] ;  /* 0x0000300005087984 */ /* 0x000e220000000c00 */
[----:B---3--:R-:W-:-:S03]  /*04c0*/  FFMA R12, R22, R13, R27 ;  /* 0x0000000d160c7223 */ /* 0x008fc6000000001b */
        /* <DEDUP_REMOVED lines=22> */
[----:B------:R-:W-:Y:S04]  /*0630*/  LDS R27, [R2+0xc00] ;  /* 0x000c0000021b7984 */ /* 0x000fe80000000800 */
[----:B------:R-:W-:Y:S01]  /*0640*/  LDS R24, [R2+0xc80] ;  /* 0x000c800002187984 */ /* 0x000fe20000000800 */
[----:B0-----:R-:W-:-:S03]  /*0650*/  FFMA R23, R8, R23, R13 ;  /* 0x0000001708177223 */ /* 0x001fc6000000000d */
[----:B------:R-:W0:Y:S01]  /*0660*/  LDS.128 R12, [R5+0x60] ;  /* 0x00006000050c7984 */ /* 0x000e220000000c00 */
[----:B---3--:R-:W-:-:S03]  /*0670*/  FFMA R22, R22, R9, R23 ;  /* 0x0000000916167223 */ /* 0x008fc60000000017 */
[----:B------:R-:W2:Y:S01]  /*0680*/  LDS R23, [R2+0xd00] ;  /* 0x000d000002177984 */ /* 0x000ea20000000800 */
[----:B-1----:R-:W-:-:S03]  /*0690*/  FFMA R25, R25, R10, R22 ;  /* 0x0000000a19197223 */ /* 0x002fc60000000016 */
[----:B------:R-:W1:Y:S01]  /*06a0*/  LDS R22, [R2+0xd80] ;  /* 0x000d800002167984 */ /* 0x000e620000000800 */
[----:B------:R-:W-:-:S03]  /*06b0*/  FFMA R11, R26, R11, R25 ;  /* 0x0000000b1a0b7223 */ /* 0x000fc60000000019 */
[----:B------:R-:W-:Y:S01]  /*06c0*/  LDS R25, [R2+0xe00] ;  /* 0x000e000002197984 */ /* 0x000fe20000000800 */
[----:B0-----:R-:W-:-:S03]  /*06d0*/  FFMA R27, R12, R27, R11 ;  /* 0x0000001b0c1b7223 */ /* 0x001fc6000000000b */
[----:B------:R-:W0:Y:S01]  /*06e0*/  LDS.128 R8, [R5+0x70] ;  /* 0x0000700005087984 */ /* 0x000e220000000c00 */
[----:B------:R-:W-:-:S03]  /*06f0*/  FFMA R24, R24, R13, R27 ;  /* 0x0000000d18187223 */ /* 0x000fc6000000001b */
[----:B------:R-:W3:Y:S04]  /*0700*/  LDS R27, [R2+0xe80] ;  /* 0x000e8000021b7984 */ /* 0x000ee80000000800 */
[----:B------:R-:W4:Y:S04]  /*0710*/  LDS R13, [R2+0xf00] ;  /* 0x000f0000020d7984 */ /* 0x000f280000000800 */
[----:B------:R-:W5:Y:S01]  /*0720*/  LDS R12, [R2+0xf80] ;  /* 0x000f8000020c7984 */ /* 0x000f620000000800 */
[----:B--2---:R-:W-:Y:S01]  /*0730*/  FFMA R23, R23, R14, R24 ;  /* 0x0000000e17177223 */ /* 0x004fe20000000018 */
[----:B------:R-:W-:-:S03]  /*0740*/  UIADD3 UR4, UPT, UPT, UR4, 0x1, URZ ;  /* 0x0000000104047890 */ /* 0x000fc6000fffe0ff */
[----:B-1----:R-:W-:Y:S01]  /*0750*/  FFMA R15, R22, R15, R23 ;  /* 0x0000000f160f7223 */ /* 0x002fe20000000017 */
[----:B------:R-:W-:Y:S01]  /*0760*/  UISETP.NE.AND UP0, UPT, UR4, URZ, UPT ;  /* 0x000000ff0400728c */ /* 0x000fe2000bf05270 */
[----:B------:R-:W-:Y:S02]  /*0770*/  IADD3 R17, PT, PT, R17, 0x20, RZ ;  /* 0x0000002011117810 */ /* 0x000fe40007ffe0ff */
[----:B------:R-:W-:Y:S02]  /*0780*/  IADD3 R6, PT, PT, R6, 0x20, RZ ;  /* 0x0000002006067810 */ /* 0x000fe40007ffe0ff */
[----:B------:R-:W-:Y:S02]  /*0790*/  IADD3 R16, PT, PT, R16, 0x20, RZ ;  /* 0x0000002010107810 */ /* 0x000fe40007ffe0ff */
[----:B------:R-:W-:Y:S01]  /*07a0*/  LEA R7, R0, R7, 0x5 ;  /* 0x0000000700077211 */ /* 0x000fe200078e28ff */
[----:B0-----:R-:W-:-:S04]  /*07b0*/  FFMA R8, R8, R25, R15 ;  /* 0x0000001908087223 */ /* 0x001fc8000000000f */
[----:B---3--:R-:W-:-:S04]  /*07c0*/  FFMA R8, R27, R9, R8 ;  /* 0x000000091b087223 */ /* 0x008fc80000000008 */
[----:B----4-:R-:W-:-:S04]  /*07d0*/  FFMA R13, R13, R10, R8 ;  /* 0x0000000a0d0d7223 */ /* 0x010fc80000000008 */
[----:B-----5:R-:W-:Y:S01]  /*07e0*/  FFMA R23, R12, R11, R13 ;  /* 0x0000000b0c177223 */ /* 0x020fe2000000000d */
[----:B------:R-:W-:Y:S06]  /*07f0*/  BAR.SYNC.DEFER_BLOCKING 0x0 ;  /* 0x0000000000007b1d */ /* 0x000fec0000010000 */
[----:B------:R-:W-:Y:S05]  /*0800*/  BRA.U UP0, `(.L_x_1) ;  /* 0xfffffff9008c7547 */ /* 0x000fea000b83ffff */
.L_x_0:
[----:B------:R-:W0:Y:S01]  /*0810*/  LDCU UR4, c[0x0][0x398] ;  /* 0x00007300ff0477ac */ /* 0x000e220008000800 */
[----:B------:R-:W-:-:S04]  /*0820*/  ISETP.GE.AND P0, PT, R18, UR14, PT ;  /* 0x0000000e12007c0c */ /* 0x000fc8000bf06270 */
[----:B0-----:R-:W-:-:S13]  /*0830*/  ISETP.GE.OR P0, PT, R19, UR4, P0 ;  /* 0x0000000413007c0c */ /* 0x001fda0008706670 */
[----:B------:R-:W-:Y:S05]  /*0840*/  @P0 EXIT ;  /* 0x000000000000094d */ /* 0x000fea0003800000 */
[----:B------:R-:W0:Y:S01]  /*0850*/  LDC.64 R2, c[0x0][0x390] ;  /* 0x0000e400ff027b82 */ /* 0x000e220000000a00 */
[----:B------:R-:W-:-:S04]  /*0860*/  IMAD R19, R19, UR14, R18 ;  /* 0x0000000e13137c24 */ /* 0x000fc8000f8e0212 */
[----:B0-----:R-:W-:-:S05]  /*0870*/  IMAD.WIDE R2, R19, 0x4, R2 ;  /* 0x0000000413027825 */ /* 0x001fca00078e0202 */
[----:B------:R-:W-:Y:S01]  /*0880*/  STG.E desc[UR8][R2.64], R23 ;  /* 0x0000001702007986 */ /* 0x000fe2000c101908 */
[----:B------:R-:W-:Y:S05]  /*0890*/  EXIT ;  /* 0x000000000000794d */ /* 0x000fea0003800000 */
.L_x_2:
[----:B------:R-:W-:-:S00]  /*08a0*/  BRA `(.L_x_2) ;  /* 0xfffffffc00fc7947 */ /* 0x000fc0000383ffff */
[----:B------:R-:W-:-:S00]  /*08b0*/  NOP ;  /* 0x0000000000007918 */ /* 0x000fc00000000000 */
        /* <DEDUP_REMOVED lines=12> */
.L_x_3:


//--------------------- .nv.shared._Z20gpu_matrixmult_tiledPfS_S_iii --------------------------
	.section	.nv.shared._Z20gpu_matrixmult_tiledPfS_S_iii,"aw",@nobits
	.sectionflags	@""
	.align	4
.nv.shared._Z20gpu_matrixmult_tiledPfS_S_iii:
	.zero		9216


//--------------------- .nv.shared.reserved.0     --------------------------
	.section	.nv.shared.reserved.0,"aw",@nobits
	.weak		__nv_reservedSMEM_offset_0_alias
	.size		__nv_reservedSMEM_offset_0_alias, 0, 64
	.other		__nv_reservedSMEM_offset_0_alias,@"STO_CUDA_RESERVED_SHARED STV_DEFAULT"
__nv_reservedSMEM_offset_0_alias:
	.zero		0
	.zero		64


//--------------------- .nv.constant0._Z20gpu_matrixmult_tiledPfS_S_iii --------------------------
	.section	.nv.constant0._Z20gpu_matrixmult_tiledPfS_S_iii,"a",@progbits
	.sectionflags	@""
	.align	4
.nv.constant0._Z20gpu_matrixmult_tiledPfS_S_iii:
	.zero		932


//--------------------- SYMBOLS --------------------------

	.type		.nv.reservedSmem.offset0,@object
	.size		.nv.reservedSmem.offset0,0x4
	.type		.nv.reservedSmem.cap,@object
	.size		.nv.reservedSmem.cap,0x4
